//
// Generated by NVIDIA NVVM Compiler
//
// Compiler Build ID: CL-36424714
// Cuda compilation tools, release 13.0, V13.0.88
// Based on NVVM 20.0.0
//

.version 9.0
.target sm_100
.address_size 64

	// .globl	_Z19findKSmallestKernelP6pair_tiS0_i

.visible .entry _Z19findKSmallestKernelP6pair_tiS0_i(
	.param .u64 .ptr .align 1 _Z19findKSmallestKernelP6pair_tiS0_i_param_0,
	.param .u32 _Z19findKSmallestKernelP6pair_tiS0_i_param_1,
	.param .u64 .ptr .align 1 _Z19findKSmallestKernelP6pair_tiS0_i_param_2,
	.param .u32 _Z19findKSmallestKernelP6pair_tiS0_i_param_3
)
{
	.reg .pred 	%p<5>;
	.reg .b32 	%r<14>;
	.reg .b32 	%f<4>;
	.reg .b64 	%rd<10>;

	ld.param.u64 	%rd4, [_Z19findKSmallestKernelP6pair_tiS0_i_param_0];
	ld.param.u32 	%r6, [_Z19findKSmallestKernelP6pair_tiS0_i_param_1];
	ld.param.u64 	%rd5, [_Z19findKSmallestKernelP6pair_tiS0_i_param_2];
	ld.param.u32 	%r7, [_Z19findKSmallestKernelP6pair_tiS0_i_param_3];
	cvta.to.global.u64 	%rd1, %rd5;
	cvta.to.global.u64 	%rd2, %rd4;
	mov.u32 	%r8, %ctaid.x;
	mov.u32 	%r1, %ntid.x;
	mov.u32 	%r9, %tid.x;
	mad.lo.s32 	%r13, %r8, %r1, %r9;
	setp.ge.s32 	%p1, %r13, %r6;
	@%p1 bra 	$L__BB0_7;
	mov.u32 	%r10, %nctaid.x;
	mul.lo.s32 	%r3, %r1, %r10;
$L__BB0_2:
	setp.ge.s32 	%p2, %r13, %r7;
	@%p2 bra 	$L__BB0_4;
	mul.wide.s32 	%rd7, %r13, 8;
	add.s64 	%rd8, %rd1, %rd7;
	add.s64 	%rd9, %rd2, %rd7;
	ld.global.f32 	%f3, [%rd9];
	ld.global.u32 	%r12, [%rd9+4];
	st.global.f32 	[%rd8], %f3;
	st.global.u32 	[%rd8+4], %r12;
	bra.uni 	$L__BB0_6;
$L__BB0_4:
	mul.wide.s32 	%rd6, %r13, 8;
	add.s64 	%rd3, %rd2, %rd6;
	ld.global.f32 	%f1, [%rd3];
	ld.global.f32 	%f2, [%rd1];
	setp.geu.f32 	%p3, %f1, %f2;
	@%p3 bra 	$L__BB0_6;
	ld.global.u32 	%r11, [%rd3+4];
	st.global.f32 	[%rd1], %f1;
	st.global.u32 	[%rd1+4], %r11;
$L__BB0_6:
	add.s32 	%r13, %r13, %r3;
	setp.lt.s32 	%p4, %r13, %r6;
	@%p4 bra 	$L__BB0_2;
$L__BB0_7:
	ret;

}


// ===== COMPILED SASS (sm_100) =====

	.target	sm_100

	.elftype	@"ET_EXEC"


//--------------------- .note.nv.tkinfo           --------------------------
	.section	.note.nv.tkinfo,"",@"SHT_NOTE"
	.sectionflags	@"SHF_NOTE_NV_TKINFO"
	.tkinfo
        /*0018*/ 	.word	0x00000002
        /*0030*/ 	.string	""
        /*0030*/ 	.string	"ptxas"
        /*0030*/ 	.string	"Cuda compilation tools, release 13.0, V13.0.88"
        /*0030*/ 	.string	"Build cuda_13.0.r13.0/compiler.36424714_0"
        /*0030*/ 	.string	"-arch sm_100 -m 64 "



//--------------------- .note.nv.cuinfo           --------------------------
	.section	.note.nv.cuinfo,"",@"SHT_NOTE"
	.sectionflags	@"SHF_NOTE_NV_CUINFO"
        /*0018*/ 	.short	0x0002
        /*001a*/ 	.short	0x0064
        /*001c*/ 	.short	0x0082
	.zero		2


//--------------------- .nv.info                  --------------------------
	.section	.nv.info,"",@"SHT_CUDA_INFO"
	.align	4


	//----- nvinfo : EIATTR_REGCOUNT
	.align		4
        /*0000*/ 	.byte	0x04, 0x2f
        /*0002*/ 	.short	(.L_1 - .L_0)
	.align		4
.L_0:
        /*0004*/ 	.word	index@(_Z19findKSmallestKernelP6pair_tiS0_i)
        /*0008*/ 	.word	0x00000012


	//----- nvinfo : EIATTR_FRAME_SIZE
	.align		4
.L_1:
        /*000c*/ 	.byte	0x04, 0x11
        /*000e*/ 	.short	(.L_3 - .L_2)
	.align		4
.L_2:
        /*0010*/ 	.word	index@(_Z19findKSmallestKernelP6pair_tiS0_i)
        /*0014*/ 	.word	0x00000000


	//----- nvinfo : EIATTR_MIN_STACK_SIZE
	.align		4
.L_3:
        /*0018*/ 	.byte	0x04, 0x12
        /*001a*/ 	.short	(.L_5 - .L_4)
	.align		4
.L_4:
        /*001c*/ 	.word	index@(_Z19findKSmallestKernelP6pair_tiS0_i)
        /*0020*/ 	.word	0x00000000
.L_5:


//--------------------- .nv.compat                --------------------------
	.section	.nv.compat,"",@"SHT_CUDA_COMPAT_INFO"
	.align	4
        /*0000*/ 	.byte	0x02, 0x09, 0x00, 0x00, 0x02, 0x02, 0x01, 0x00, 0x02, 0x05, 0x05, 0x00, 0x03, 0x07, 0x01, 0x01
        /*0010*/ 	.byte	0x02, 0x03, 0x00, 0x00, 0x02, 0x06, 0x01, 0x00, 0x04, 0x0b, 0x08, 0x00, 0x09, 0x00, 0x00, 0x00
        /*0020*/ 	.byte	0x00, 0x00, 0x00, 0x00


//--------------------- .nv.info._Z19findKSmallestKernelP6pair_tiS0_i --------------------------
	.section	.nv.info._Z19findKSmallestKernelP6pair_tiS0_i,"",@"SHT_CUDA_INFO"
	.sectionflags	@""
	.align	4


	//----- nvinfo : EIATTR_CUDA_API_VERSION
	.align		4
        /*0000*/ 	.byte	0x04, 0x37
        /*0002*/ 	.short	(.L_7 - .L_6)
.L_6:
        /*0004*/ 	.word	0x00000082


	//----- nvinfo : EIATTR_KPARAM_INFO
	.align		4
.L_7:
        /*0008*/ 	.byte	0x04, 0x17
        /*000a*/ 	.short	(.L_9 - .L_8)
.L_8:
        /*000c*/ 	.word	0x00000000
        /*0010*/ 	.short	0x0003
        /*0012*/ 	.short	0x0018
        /*0014*/ 	.byte	0x00, 0xf0, 0x11, 0x00


	//----- nvinfo : EIATTR_KPARAM_INFO
	.align		4
.L_9:
        /*0018*/ 	.byte	0x04, 0x17
        /*001a*/ 	.short	(.L_11 - .L_10)
.L_10:
        /*001c*/ 	.word	0x00000000
        /*0020*/ 	.short	0x0002
        /*0022*/ 	.short	0x0010
        /*0024*/ 	.byte	0x00, 0xf5, 0x21, 0x00


	//----- nvinfo : EIATTR_KPARAM_INFO
	.align		4
.L_11:
        /*0028*/ 	.byte	0x04, 0x17
        /*002a*/ 	.short	(.L_13 - .L_12)
.L_12:
        /*002c*/ 	.word	0x00000000
        /*0030*/ 	.short	0x0001
        /*0032*/ 	.short	0x0008
        /*0034*/ 	.byte	0x00, 0xf0, 0x11, 0x00


	//----- nvinfo : EIATTR_KPARAM_INFO
	.align		4
.L_13:
        /*0038*/ 	.byte	0x04, 0x17
        /*003a*/ 	.short	(.L_15 - .L_14)
.L_14:
        /*003c*/ 	.word	0x00000000
        /*0040*/ 	.short	0x0000
        /*0042*/ 	.short	0x0000
        /*0044*/ 	.byte	0x00, 0xf5, 0x21, 0x00


	//----- nvinfo : EIATTR_SPARSE_MMA_MASK
	.align		4
.L_15:
        /*0048*/ 	.byte	0x03, 0x50
        /*004a*/ 	.short	0x0000


	//----- nvinfo : EIATTR_MAXREG_COUNT
	.align		4
        /*004c*/ 	.byte	0x03, 0x1b
        /*004e*/ 	.short	0x00ff


	//----- nvinfo : EIATTR_MERCURY_ISA_VERSION
	.align		4
        /*0050*/ 	.byte	0x03, 0x5f
        /*0052*/ 	.short	0x0101


	//----- nvinfo : EIATTR_VRC_CTA_INIT_COUNT
	.align		4
        /*0054*/ 	.byte	0x02, 0x4a
	.zero		1
	.zero		1


	//----- nvinfo : EIATTR_EXIT_INSTR_OFFSETS
	.align		4
        /*0058*/ 	.byte	0x04, 0x1c
        /*005a*/ 	.short	(.L_17 - .L_16)


	//   ....[0]....
.L_16:
        /*005c*/ 	.word	0x00000070


	//   ....[1]....
        /*0060*/ 	.word	0x00000260


	//----- nvinfo : EIATTR_CRS_STACK_SIZE
	.align		4
.L_17:
        /*0064*/ 	.byte	0x04, 0x1e
        /*0066*/ 	.short	(.L_19 - .L_18)
.L_18:
        /*0068*/ 	.word	0x00000000


	//----- nvinfo : EIATTR_CBANK_PARAM_SIZE
	.align		4
.L_19:
        /*006c*/ 	.byte	0x03, 0x19
        /*006e*/ 	.short	0x001c


	//----- nvinfo : EIATTR_PARAM_CBANK
	.align		4
        /*0070*/ 	.byte	0x04, 0x0a
        /*0072*/ 	.short	(.L_21 - .L_20)
	.align		4
.L_20:
        /*0074*/ 	.word	index@(.nv.constant0._Z19findKSmallestKernelP6pair_tiS0_i)
        /*0078*/ 	.short	0x0380
        /*007a*/ 	.short	0x001c


	//----- nvinfo : EIATTR_SW_WAR
	.align		4
.L_21:
        /*007c*/ 	.byte	0x04, 0x36
        /*007e*/ 	.short	(.L_23 - .L_22)
.L_22:
        /*0080*/ 	.word	0x00000008
.L_23:


//--------------------- .nv.callgraph             --------------------------
	.section	.nv.callgraph,"",@"SHT_CUDA_CALLGRAPH"
	.align	4
	.sectionentsize	8
	.align		4
        /*0000*/ 	.word	0x00000000
	.align		4
        /*0004*/ 	.word	0xffffffff
	.align		4
        /*0008*/ 	.word	0x00000000
	.align		4
        /*000c*/ 	.word	0xfffffffe
	.align		4
        /*0010*/ 	.word	0x00000000
	.align		4
        /*0014*/ 	.word	0xfffffffd
	.align		4
        /*0018*/ 	.word	0x00000000
	.align		4
        /*001c*/ 	.word	0xfffffffc


//--------------------- .text._Z19findKSmallestKernelP6pair_tiS0_i --------------------------
	.section	.text._Z19findKSmallestKernelP6pair_tiS0_i,"ax",@progbits
	.align	128
        .global         _Z19findKSmallestKernelP6pair_tiS0_i
        .type           _Z19findKSmallestKernelP6pair_tiS0_i,@function
        .size           _Z19findKSmallestKernelP6pair_tiS0_i,(.L_x_5 - _Z19findKSmallestKernelP6pair_tiS0_i)
        .other          _Z19findKSmallestKernelP6pair_tiS0_i,@"STO_CUDA_ENTRY STV_DEFAULT"
_Z19findKSmallestKernelP6pair_tiS0_i:
.text._Z19findKSmallestKernelP6pair_tiS0_i:
[----:B------:R-:W-:Y:S01]  /*0000*/  LDC R1, c[0x0][0x37c] ;  /* 0x0000df00ff017b82 */ /* 0x000fe20000000800 */
[----:B------:R-:W0:Y:S07]  /*0010*/  S2R R0, SR_TID.X ;  /* 0x0000000000007919 */ /* 0x000e2e0000002100 */
[----:B------:R-:W0:Y:S01]  /*0020*/  S2UR UR4, SR_CTAID.X ;  /* 0x00000000000479c3 */ /* 0x000e220000002500 */
[----:B------:R-:W1:Y:S07]  /*0030*/  LDCU UR5, c[0x0][0x388] ;  /* 0x00007100ff0577ac */ /* 0x000e6e0008000800 */
[----:B------:R-:W0:Y:S02]  /*0040*/  LDC R11, c[0x0][0x360] ;  /* 0x0000d800ff0b7b82 */ /* 0x000e240000000800 */
[----:B0-----:R-:W-:-:S05]  /*0050*/  IMAD R0, R11, UR4, R0 ;  /* 0x000000040b007c24 */ /* 0x001fca000f8e0200 */
[----:B-1----:R-:W-:-:S13]  /*0060*/  ISETP.GE.AND P0, PT, R0, UR5, PT ;  /* 0x0000000500007c0c */ /* 0x002fda000bf06270 */
[----:B------:R-:W-:Y:S05]  /*0070*/  @P0 EXIT ;  /* 0x000000000000094d */ /* 0x000fea0003800000 */
[----:B------:R-:W0:Y:S01]  /*0080*/  LDC.64 R4, c[0x0][0x380] ;  /* 0x0000e000ff047b82 */ /* 0x000e220000000a00 */
[----:B------:R-:W1:Y:S01]  /*0090*/  LDCU UR4, c[0x0][0x370] ;  /* 0x00006e00ff0477ac */ /* 0x000e620008000800 */
[----:B------:R-:W2:Y:S06]  /*00a0*/  LDCU.64 UR6, c[0x0][0x358] ;  /* 0x00006b00ff0677ac */ /* 0x000eac0008000a00 */
[----:B------:R-:W3:Y:S01]  /*00b0*/  LDC.64 R2, c[0x0][0x390] ;  /* 0x0000e400ff027b82 */ /* 0x000ee20000000a00 */
[----:B------:R-:W4:Y:S01]  /*00c0*/  LDCU UR8, c[0x0][0x388] ;  /* 0x00007100ff0877ac */ /* 0x000f220008000800 */
[----:B------:R-:W0:Y:S01]  /*00d0*/  LDCU UR5, c[0x0][0x398] ;  /* 0x00007300ff0577ac */ /* 0x000e220008000800 */
[----:B-1----:R-:W-:-:S07]  /*00e0*/  IMAD R11, R11, UR4, RZ ;  /* 0x000000040b0b7c24 */ /* 0x002fce000f8e02ff */
.L_x_3:
[----:B0-----:R-:W-:Y:S01]  /*00f0*/  ISETP.GE.AND P0, PT, R0, UR5, PT ;  /* 0x0000000500007c0c */ /* 0x001fe2000bf06270 */
[----:B------:R-:W-:-:S12]  /*0100*/  BSSY.RECONVERGENT B0, `(.L_x_0) ;  /* 0x0000012000007945 */ /* 0x000fd80003800200 */
[----:B-1----:R-:W-:Y:S05]  /*0110*/  @P0 BRA `(.L_x_1) ;  /* 0x00000000001c0947 */ /* 0x002fea0003800000 */
[----:B------:R-:W-:-:S05]  /*0120*/  IMAD.WIDE R8, R0, 0x8, R4 ;  /* 0x0000000800087825 */ /* 0x000fca00078e0204 */
[----:B--2---:R-:W2:Y:S04]  /*0130*/  LDG.E R13, desc[UR6][R8.64] ;  /* 0x00000006080d7981 */ /* 0x004ea8000c1e1900 */
[----:B------:R-:W5:Y:S01]  /*0140*/  LDG.E R15, desc[UR6][R8.64+0x4] ;  /* 0x00000406080f7981 */ /* 0x000f62000c1e1900 */
[----:B---3--:R-:W-:-:S05]  /*0150*/  IMAD.WIDE R6, R0, 0x8, R2 ;  /* 0x0000000800067825 */ /* 0x008fca00078e0202 */
[----:B--2---:R0:W-:Y:S04]  /*0160*/  STG.E desc[UR6][R6.64], R13 ;  /* 0x0000000d06007986 */ /* 0x0041e8000c101906 */
[----:B-----5:R0:W-:Y:S01]  /*0170*/  STG.E desc[UR6][R6.64+0x4], R15 ;  /* 0x0000040f06007986 */ /* 0x0201e2000c101906 */
[----:B------:R-:W-:Y:S05]  /*0180*/  BRA `(.L_x_2) ;  /* 0x0000000000247947 */ /* 0x000fea0003800000 */
.L_x_1:
[----:B------:R-:W0:Y:S01]  /*0190*/  LDC.64 R6, c[0x0][0x390] ;  /* 0x0000e400ff067b82 */ /* 0x000e220000000a00 */
[----:B------:R-:W-:-:S05]  /*01a0*/  IMAD.WIDE R8, R0, 0x8, R4 ;  /* 0x0000000800087825 */ /* 0x000fca00078e0204 */
[----:B--2---:R-:W2:Y:S04]  /*01b0*/  LDG.E R13, desc[UR6][R8.64] ;  /* 0x00000006080d7981 */ /* 0x004ea8000c1e1900 */
[----:B0-----:R-:W2:Y:S02]  /*01c0*/  LDG.E R10, desc[UR6][R6.64] ;  /* 0x00000006060a7981 */ /* 0x001ea4000c1e1900 */
[----:B--2---:R-:W-:-:S13]  /*01d0*/  FSETP.GEU.AND P0, PT, R13, R10, PT ;  /* 0x0000000a0d00720b */ /* 0x004fda0003f0e000 */
[----:B------:R-:W-:Y:S05]  /*01e0*/  @P0 BRA `(.L_x_2) ;  /* 0x00000000000c0947 */ /* 0x000fea0003800000 */
[----:B------:R-:W2:Y:S04]  /*01f0*/  LDG.E R9, desc[UR6][R8.64+0x4] ;  /* 0x0000040608097981 */ /* 0x000ea8000c1e1900 */
[----:B------:R1:W-:Y:S04]  /*0200*/  STG.E desc[UR6][R6.64], R13 ;  /* 0x0000000d06007986 */ /* 0x0003e8000c101906 */
[----:B--2---:R1:W-:Y:S02]  /*0210*/  STG.E desc[UR6][R6.64+0x4], R9 ;  /* 0x0000040906007986 */ /* 0x0043e4000c101906 */
.L_x_2:
[----:B----4-:R-:W-:Y:S05]  /*0220*/  BSYNC.RECONVERGENT B0 ;  /* 0x0000000000007941 */ /* 0x010fea0003800200 */
.L_x_0:
[----:B------:R-:W-:-:S04]  /*0230*/  IADD3 R0, PT, PT, R11, R0, RZ ;  /* 0x000000000b007210 */ /* 0x000fc80007ffe0ff */
[----:B------:R-:W-:-:S13]  /*0240*/  ISETP.GE.AND P0, PT, R0, UR8, PT ;  /* 0x0000000800007c0c */ /* 0x000fda000bf06270 */
[----:B------:R-:W-:Y:S05]  /*0250*/  @!P0 BRA `(.L_x_3) ;  /* 0xfffffffc00a48947 */ /* 0x000fea000383ffff */
[----:B------:R-:W-:Y:S05]  /*0260*/  EXIT ;  /* 0x000000000000794d */ /* 0x000fea0003800000 */
.L_x_4:
[----:B------:R-:W-:-:S00]  /*0270*/  BRA `(.L_x_4) ;  /* 0xfffffffc00fc7947 */ /* 0x000fc0000383ffff */
[----:B------:R-:W-:-:S00]  /*0280*/  NOP ;  /* 0x0000000000007918 */ /* 0x000fc00000000000 */
[----:B------:R-:W-:-:S00]  /*0290*/  NOP ;  /* 0x0000000000007918 */ /* 0x000fc00000000000 */
[----:B------:R-:W-:-:S00]  /*02a0*/  NOP ;  /* 0x0000000000007918 */ /* 0x000fc00000000000 */
[----:B------:R-:W-:-:S00]  /*02b0*/  NOP ;  /* 0x0000000000007918 */ /* 0x000fc00000000000 */
[----:B------:R-:W-:-:S00]  /*02c0*/  NOP ;  /* 0x0000000000007918 */ /* 0x000fc00000000000 */
[----:B------:R-:W-:-:S00]  /*02d0*/  NOP ;  /* 0x0000000000007918 */ /* 0x000fc00000000000 */
[----:B------:R-:W-:-:S00]  /*02e0*/  NOP ;  /* 0x0000000000007918 */ /* 0x000fc00000000000 */
[----:B------:R-:W-:-:S00]  /*02f0*/  NOP ;  /* 0x0000000000007918 */ /* 0x000fc00000000000 */
.L_x_5:


//--------------------- .nv.shared.reserved.0     --------------------------
	.section	.nv.shared.reserved.0,"aw",@nobits
	.weak		__nv_reservedSMEM_offset_0_alias
	.size		__nv_reservedSMEM_offset_0_alias, 0, 64
	.other		__nv_reservedSMEM_offset_0_alias,@"STO_CUDA_RESERVED_SHARED STV_DEFAULT"
__nv_reservedSMEM_offset_0_alias:
	.zero		0
	.zero		64


//--------------------- .nv.constant0._Z19findKSmallestKernelP6pair_tiS0_i --------------------------
	.section	.nv.constant0._Z19findKSmallestKernelP6pair_tiS0_i,"a",@progbits
	.sectionflags	@""
	.align	4
.nv.constant0._Z19findKSmallestKernelP6pair_tiS0_i:
	.zero		924


//--------------------- SYMBOLS --------------------------

	.type		.nv.reservedSmem.offset0,@object
	.size		.nv.reservedSmem.offset0,0x4
